//
// Generated by NVIDIA NVVM Compiler
//
// Compiler Build ID: CL-36424714
// Cuda compilation tools, release 13.0, V13.0.88
// Based on NVVM 20.0.0
//

.version 9.0
.target sm_100
.address_size 64

	// .globl	_Z20gpu_matrix_transposePA3000_iPA1000_i
.global .attribute(.managed) .align 4 .b8 matrix[12000000];
.global .attribute(.managed) .align 4 .b8 gpu_result[12000000];
.global .attribute(.managed) .align 4 .b8 cpu_result[12000000];
// _ZZ27gpu_shared_matrix_transposePA3000_iPA1000_iE4smem has been demoted

.visible .entry _Z20gpu_matrix_transposePA3000_iPA1000_i(
	.param .u64 .ptr .align 1 _Z20gpu_matrix_transposePA3000_iPA1000_i_param_0,
	.param .u64 .ptr .align 1 _Z20gpu_matrix_transposePA3000_iPA1000_i_param_1
)
{
	.reg .pred 	%p<4>;
	.reg .b32 	%r<11>;
	.reg .b64 	%rd<13>;

	ld.param.u64 	%rd1, [_Z20gpu_matrix_transposePA3000_iPA1000_i_param_0];
	ld.param.u64 	%rd2, [_Z20gpu_matrix_transposePA3000_iPA1000_i_param_1];
	mov.u32 	%r3, %tid.x;
	mov.u32 	%r4, %ntid.x;
	mov.u32 	%r5, %ctaid.x;
	mad.lo.s32 	%r1, %r4, %r5, %r3;
	mov.u32 	%r6, %tid.y;
	mov.u32 	%r7, %ntid.y;
	mov.u32 	%r8, %ctaid.y;
	mad.lo.s32 	%r9, %r7, %r8, %r6;
	setp.gt.s32 	%p1, %r1, 2999;
	setp.gt.u32 	%p2, %r9, 999;
	or.pred  	%p3, %p1, %p2;
	@%p3 bra 	$L__BB0_2;
	cvta.to.global.u64 	%rd3, %rd1;
	cvta.to.global.u64 	%rd4, %rd2;
	mul.wide.u32 	%rd5, %r9, 12000;
	add.s64 	%rd6, %rd3, %rd5;
	mul.wide.s32 	%rd7, %r1, 4;
	add.s64 	%rd8, %rd6, %rd7;
	ld.global.u32 	%r10, [%rd8];
	mul.wide.s32 	%rd9, %r1, 4000;
	add.s64 	%rd10, %rd4, %rd9;
	mul.wide.u32 	%rd11, %r9, 4;
	add.s64 	%rd12, %rd10, %rd11;
	st.global.u32 	[%rd12], %r10;
$L__BB0_2:
	ret;

}
	// .globl	_Z27gpu_shared_matrix_transposePA3000_iPA1000_i
.visible .entry _Z27gpu_shared_matrix_transposePA3000_iPA1000_i(
	.param .u64 .ptr .align 1 _Z27gpu_shared_matrix_transposePA3000_iPA1000_i_param_0,
	.param .u64 .ptr .align 1 _Z27gpu_shared_matrix_transposePA3000_iPA1000_i_param_1
)
{
	.reg .pred 	%p<7>;
	.reg .b32 	%r<24>;
	.reg .b64 	%rd<13>;
	// demoted variable
	.shared .align 4 .b8 _ZZ27gpu_shared_matrix_transposePA3000_iPA1000_iE4smem[4356];
	ld.param.u64 	%rd1, [_Z27gpu_shared_matrix_transposePA3000_iPA1000_i_param_0];
	ld.param.u64 	%rd2, [_Z27gpu_shared_matrix_transposePA3000_iPA1000_i_param_1];
	mov.u32 	%r1, %tid.x;
	mov.u32 	%r9, %ntid.x;
	mov.u32 	%r10, %ctaid.x;
	mul.lo.s32 	%r2, %r9, %r10;
	add.s32 	%r3, %r2, %r1;
	mov.u32 	%r4, %tid.y;
	mov.u32 	%r11, %ntid.y;
	mov.u32 	%r12, %ctaid.y;
	mul.lo.s32 	%r5, %r11, %r12;
	add.s32 	%r13, %r5, %r4;
	setp.gt.s32 	%p1, %r3, 2999;
	setp.gt.u32 	%p2, %r13, 999;
	or.pred  	%p3, %p1, %p2;
	@%p3 bra 	$L__BB1_2;
	cvta.to.global.u64 	%rd3, %rd1;
	mul.wide.u32 	%rd4, %r13, 12000;
	add.s64 	%rd5, %rd3, %rd4;
	mul.wide.s32 	%rd6, %r3, 4;
	add.s64 	%rd7, %rd5, %rd6;
	ld.global.u32 	%r14, [%rd7];
	mov.u32 	%r15, _ZZ27gpu_shared_matrix_transposePA3000_iPA1000_iE4smem;
	mad.lo.s32 	%r16, %r4, 132, %r15;
	shl.b32 	%r17, %r1, 2;
	add.s32 	%r18, %r16, %r17;
	st.shared.u32 	[%r18], %r14;
$L__BB1_2:
	bar.sync 	0;
	add.s32 	%r7, %r5, %r1;
	add.s32 	%r8, %r2, %r4;
	setp.gt.u32 	%p4, %r7, 999;
	setp.gt.s32 	%p5, %r8, 2999;
	or.pred  	%p6, %p4, %p5;
	@%p6 bra 	$L__BB1_4;
	mov.u32 	%r19, _ZZ27gpu_shared_matrix_transposePA3000_iPA1000_iE4smem;
	mad.lo.s32 	%r20, %r1, 132, %r19;
	shl.b32 	%r21, %r4, 2;
	add.s32 	%r22, %r20, %r21;
	ld.shared.u32 	%r23, [%r22];
	cvta.to.global.u64 	%rd8, %rd2;
	mul.wide.s32 	%rd9, %r8, 4000;
	add.s64 	%rd10, %rd8, %rd9;
	mul.wide.u32 	%rd11, %r7, 4;
	add.s64 	%rd12, %rd10, %rd11;
	st.global.u32 	[%rd12], %r23;
$L__BB1_4:
	ret;

}


// ===== COMPILED SASS (sm_100) =====

	.target	sm_100

	.elftype	@"ET_EXEC"


//--------------------- .note.nv.tkinfo           --------------------------
	.section	.note.nv.tkinfo,"",@"SHT_NOTE"
	.sectionflags	@"SHF_NOTE_NV_TKINFO"
	.tkinfo
        /*0018*/ 	.word	0x00000002
        /*0030*/ 	.string	""
        /*0030*/ 	.string	"ptxas"
        /*0030*/ 	.string	"Cuda compilation tools, release 13.0, V13.0.88"
        /*0030*/ 	.string	"Build cuda_13.0.r13.0/compiler.36424714_0"
        /*0030*/ 	.string	"-arch sm_100 -m 64 "



//--------------------- .note.nv.cuinfo           --------------------------
	.section	.note.nv.cuinfo,"",@"SHT_NOTE"
	.sectionflags	@"SHF_NOTE_NV_CUINFO"
        /*0018*/ 	.short	0x0002
        /*001a*/ 	.short	0x0064
        /*001c*/ 	.short	0x0082
	.zero		2


//--------------------- .nv.info                  --------------------------
	.section	.nv.info,"",@"SHT_CUDA_INFO"
	.align	4


	//----- nvinfo : EIATTR_REGCOUNT
	.align		4
        /*0000*/ 	.byte	0x04, 0x2f
        /*0002*/ 	.short	(.L_4 - .L_3)
	.align		4
.L_3:
        /*0004*/ 	.word	index@(_Z20gpu_matrix_transposePA3000_iPA1000_i)
        /*0008*/ 	.word	0x0000000c


	//----- nvinfo : EIATTR_FRAME_SIZE
	.align		4
.L_4:
        /*000c*/ 	.byte	0x04, 0x11
        /*000e*/ 	.short	(.L_6 - .L_5)
	.align		4
.L_5:
        /*0010*/ 	.word	index@(_Z20gpu_matrix_transposePA3000_iPA1000_i)
        /*0014*/ 	.word	0x00000000


	//----- nvinfo : EIATTR_REGCOUNT
	.align		4
.L_6:
        /*0018*/ 	.byte	0x04, 0x2f
        /*001a*/ 	.short	(.L_8 - .L_7)
	.align		4
.L_7:
        /*001c*/ 	.word	index@(_Z27gpu_shared_matrix_transposePA3000_iPA1000_i)
        /*0020*/ 	.word	0x00000010


	//----- nvinfo : EIATTR_FRAME_SIZE
	.align		4
.L_8:
        /*0024*/ 	.byte	0x04, 0x11
        /*0026*/ 	.short	(.L_10 - .L_9)
	.align		4
.L_9:
        /*0028*/ 	.word	index@(_Z27gpu_shared_matrix_transposePA3000_iPA1000_i)
        /*002c*/ 	.word	0x00000000


	//----- nvinfo : EIATTR_MIN_STACK_SIZE
	.align		4
.L_10:
        /*0030*/ 	.byte	0x04, 0x12
        /*0032*/ 	.short	(.L_12 - .L_11)
	.align		4
.L_11:
        /*0034*/ 	.word	index@(_Z27gpu_shared_matrix_transposePA3000_iPA1000_i)
        /*0038*/ 	.word	0x00000000


	//----- nvinfo : EIATTR_MIN_STACK_SIZE
	.align		4
.L_12:
        /*003c*/ 	.byte	0x04, 0x12
        /*003e*/ 	.short	(.L_14 - .L_13)
	.align		4
.L_13:
        /*0040*/ 	.word	index@(_Z20gpu_matrix_transposePA3000_iPA1000_i)
        /*0044*/ 	.word	0x00000000
.L_14:


//--------------------- .nv.compat                --------------------------
	.section	.nv.compat,"",@"SHT_CUDA_COMPAT_INFO"
	.align	4
        /*0000*/ 	.byte	0x02, 0x09, 0x00, 0x00, 0x02, 0x02, 0x01, 0x00, 0x02, 0x05, 0x05, 0x00, 0x03, 0x07, 0x01, 0x01
        /*0010*/ 	.byte	0x02, 0x03, 0x00, 0x00, 0x02, 0x06, 0x01, 0x00, 0x04, 0x0b, 0x08, 0x00, 0x09, 0x00, 0x00, 0x00
        /*0020*/ 	.byte	0x00, 0x00, 0x00, 0x00


//--------------------- .nv.info._Z27gpu_shared_matrix_transposePA3000_iPA1000_i --------------------------
	.section	.nv.info._Z27gpu_shared_matrix_transposePA3000_iPA1000_i,"",@"SHT_CUDA_INFO"
	.sectionflags	@""
	.align	4


	//----- nvinfo : EIATTR_CUDA_API_VERSION
	.align		4
        /*0000*/ 	.byte	0x04, 0x37
        /*0002*/ 	.short	(.L_16 - .L_15)
.L_15:
        /*0004*/ 	.word	0x00000082


	//----- nvinfo : EIATTR_KPARAM_INFO
	.align		4
.L_16:
        /*0008*/ 	.byte	0x04, 0x17
        /*000a*/ 	.short	(.L_18 - .L_17)
.L_17:
        /*000c*/ 	.word	0x00000000
        /*0010*/ 	.short	0x0001
        /*0012*/ 	.short	0x0008
        /*0014*/ 	.byte	0x00, 0xf5, 0x21, 0x00


	//----- nvinfo : EIATTR_KPARAM_INFO
	.align		4
.L_18:
        /*0018*/ 	.byte	0x04, 0x17
        /*001a*/ 	.short	(.L_20 - .L_19)
.L_19:
        /*001c*/ 	.word	0x00000000
        /*0020*/ 	.short	0x0000
        /*0022*/ 	.short	0x0000
        /*0024*/ 	.byte	0x00, 0xf5, 0x21, 0x00


	//----- nvinfo : EIATTR_SPARSE_MMA_MASK
	.align		4
.L_20:
        /*0028*/ 	.byte	0x03, 0x50
        /*002a*/ 	.short	0x0000


	//----- nvinfo : EIATTR_MAXREG_COUNT
	.align		4
        /*002c*/ 	.byte	0x03, 0x1b
        /*002e*/ 	.short	0x00ff


	//----- nvinfo : EIATTR_NUM_BARRIERS
	.align		4
        /*0030*/ 	.byte	0x02, 0x4c
        /*0032*/ 	.byte	0x01
	.zero		1


	//----- nvinfo : EIATTR_MERCURY_ISA_VERSION
	.align		4
        /*0034*/ 	.byte	0x03, 0x5f
        /*0036*/ 	.short	0x0101


	//----- nvinfo : EIATTR_VRC_CTA_INIT_COUNT
	.align		4
        /*0038*/ 	.byte	0x02, 0x4a
	.zero		1
	.zero		1


	//----- nvinfo : EIATTR_EXIT_INSTR_OFFSETS
	.align		4
        /*003c*/ 	.byte	0x04, 0x1c
        /*003e*/ 	.short	(.L_22 - .L_21)


	//   ....[0]....
.L_21:
        /*0040*/ 	.word	0x000001d0


	//   ....[1]....
        /*0044*/ 	.word	0x00000280


	//----- nvinfo : EIATTR_CBANK_PARAM_SIZE
	.align		4
.L_22:
        /*0048*/ 	.byte	0x03, 0x19
        /*004a*/ 	.short	0x0010


	//----- nvinfo : EIATTR_PARAM_CBANK
	.align		4
        /*004c*/ 	.byte	0x04, 0x0a
        /*004e*/ 	.short	(.L_24 - .L_23)
	.align		4
.L_23:
        /*0050*/ 	.word	index@(.nv.constant0._Z27gpu_shared_matrix_transposePA3000_iPA1000_i)
        /*0054*/ 	.short	0x0380
        /*0056*/ 	.short	0x0010


	//----- nvinfo : EIATTR_SW_WAR
	.align		4
.L_24:
        /*0058*/ 	.byte	0x04, 0x36
        /*005a*/ 	.short	(.L_26 - .L_25)
.L_25:
        /*005c*/ 	.word	0x00000008
.L_26:


//--------------------- .nv.info._Z20gpu_matrix_transposePA3000_iPA1000_i --------------------------
	.section	.nv.info._Z20gpu_matrix_transposePA3000_iPA1000_i,"",@"SHT_CUDA_INFO"
	.sectionflags	@""
	.align	4


	//----- nvinfo : EIATTR_CUDA_API_VERSION
	.align		4
        /*0000*/ 	.byte	0x04, 0x37
        /*0002*/ 	.short	(.L_28 - .L_27)
.L_27:
        /*0004*/ 	.word	0x00000082


	//----- nvinfo : EIATTR_KPARAM_INFO
	.align		4
.L_28:
        /*0008*/ 	.byte	0x04, 0x17
        /*000a*/ 	.short	(.L_30 - .L_29)
.L_29:
        /*000c*/ 	.word	0x00000000
        /*0010*/ 	.short	0x0001
        /*0012*/ 	.short	0x0008
        /*0014*/ 	.byte	0x00, 0xf5, 0x21, 0x00


	//----- nvinfo : EIATTR_KPARAM_INFO
	.align		4
.L_30:
        /*0018*/ 	.byte	0x04, 0x17
        /*001a*/ 	.short	(.L_32 - .L_31)
.L_31:
        /*001c*/ 	.word	0x00000000
        /*0020*/ 	.short	0x0000
        /*0022*/ 	.short	0x0000
        /*0024*/ 	.byte	0x00, 0xf5, 0x21, 0x00


	//----- nvinfo : EIATTR_SPARSE_MMA_MASK
	.align		4
.L_32:
        /*0028*/ 	.byte	0x03, 0x50
        /*002a*/ 	.short	0x0000


	//----- nvinfo : EIATTR_MAXREG_COUNT
	.align		4
        /*002c*/ 	.byte	0x03, 0x1b
        /*002e*/ 	.short	0x00ff


	//----- nvinfo : EIATTR_MERCURY_ISA_VERSION
	.align		4
        /*0030*/ 	.byte	0x03, 0x5f
        /*0032*/ 	.short	0x0101


	//----- nvinfo : EIATTR_VRC_CTA_INIT_COUNT
	.align		4
        /*0034*/ 	.byte	0x02, 0x4a
	.zero		1
	.zero		1


	//----- nvinfo : EIATTR_EXIT_INSTR_OFFSETS
	.align		4
        /*0038*/ 	.byte	0x04, 0x1c
        /*003a*/ 	.short	(.L_34 - .L_33)


	//   ....[0]....
.L_33:
        /*003c*/ 	.word	0x000000b0


	//   ....[1]....
        /*0040*/ 	.word	0x00000150


	//----- nvinfo : EIATTR_CBANK_PARAM_SIZE
	.align		4
.L_34:
        /*0044*/ 	.byte	0x03, 0x19
        /*0046*/ 	.short	0x0010


	//----- nvinfo : EIATTR_PARAM_CBANK
	.align		4
        /*0048*/ 	.byte	0x04, 0x0a
        /*004a*/ 	.short	(.L_36 - .L_35)
	.align		4
.L_35:
        /*004c*/ 	.word	index@(.nv.constant0._Z20gpu_matrix_transposePA3000_iPA1000_i)
        /*0050*/ 	.short	0x0380
        /*0052*/ 	.short	0x0010


	//----- nvinfo : EIATTR_SW_WAR
	.align		4
.L_36:
        /*0054*/ 	.byte	0x04, 0x36
        /*0056*/ 	.short	(.L_38 - .L_37)
.L_37:
        /*0058*/ 	.word	0x00000008
.L_38:


//--------------------- .nv.callgraph             --------------------------
	.section	.nv.callgraph,"",@"SHT_CUDA_CALLGRAPH"
	.align	4
	.sectionentsize	8
	.align		4
        /*0000*/ 	.word	0x00000000
	.align		4
        /*0004*/ 	.word	0xffffffff
	.align		4
        /*0008*/ 	.word	0x00000000
	.align		4
        /*000c*/ 	.word	0xfffffffe
	.align		4
        /*0010*/ 	.word	0x00000000
	.align		4
        /*0014*/ 	.word	0xfffffffd
	.align		4
        /*0018*/ 	.word	0x00000000
	.align		4
        /*001c*/ 	.word	0xfffffffc


//--------------------- .nv.constant4             --------------------------
	.section	.nv.constant4,"a",@progbits
	.align	8
	.align		8
.nv.constant4:
        /*0000*/ 	.dword	matrix
	.align		8
        /*0008*/ 	.dword	gpu_result
	.align		8
        /*0010*/ 	.dword	cpu_result


//--------------------- .text._Z27gpu_shared_matrix_transposePA3000_iPA1000_i --------------------------
	.section	.text._Z27gpu_shared_matrix_transposePA3000_iPA1000_i,"ax",@progbits
	.align	128
        .global         _Z27gpu_shared_matrix_transposePA3000_iPA1000_i
        .type           _Z27gpu_shared_matrix_transposePA3000_iPA1000_i,@function
        .size           _Z27gpu_shared_matrix_transposePA3000_iPA1000_i,(.L_x_2 - _Z27gpu_shared_matrix_transposePA3000_iPA1000_i)
        .other          _Z27gpu_shared_matrix_transposePA3000_iPA1000_i,@"STO_CUDA_ENTRY STV_DEFAULT"
_Z27gpu_shared_matrix_transposePA3000_iPA1000_i:
.text._Z27gpu_shared_matrix_transposePA3000_iPA1000_i:
[----:B------:R-:W-:Y:S01]  /*0000*/  LDC R1, c[0x0][0x37c] ;  /* 0x0000df00ff017b82 */ /* 0x000fe20000000800 */
[----:B------:R-:W0:Y:S07]  /*0010*/  S2R R13, SR_TID.Y ;  /* 0x00000000000d7919 */ /* 0x000e2e0000002200 */
[----:B------:R-:W1:Y:S01]  /*0020*/  S2UR UR7, SR_CTAID.Y ;  /* 0x00000000000779c3 */ /* 0x000e620000002600 */
[----:B------:R-:W2:Y:S01]  /*0030*/  LDCU UR4, c[0x0][0x360] ;  /* 0x00006c00ff0477ac */ /* 0x000ea20008000800 */
[----:B------:R-:W3:Y:S01]  /*0040*/  S2R R11, SR_TID.X ;  /* 0x00000000000b7919 */ /* 0x000ee20000002100 */
[----:B------:R-:W1:Y:S05]  /*0050*/  LDCU UR5, c[0x0][0x364] ;  /* 0x00006c80ff0577ac */ /* 0x000e6a0008000800 */
[----:B------:R-:W2:Y:S01]  /*0060*/  S2UR UR6, SR_CTAID.X ;  /* 0x00000000000679c3 */ /* 0x000ea20000002500 */
[----:B-1----:R-:W-:-:S06]  /*0070*/  UIMAD UR5, UR5, UR7, URZ ;  /* 0x00000007050572a4 */ /* 0x002fcc000f8e02ff */
[----:B0-----:R-:W-:Y:S01]  /*0080*/  VIADD R7, R13, UR5 ;  /* 0x000000050d077c36 */ /* 0x001fe20008000000 */
[----:B--2---:R-:W-:Y:S01]  /*0090*/  UIMAD UR4, UR4, UR6, URZ ;  /* 0x00000006040472a4 */ /* 0x004fe2000f8e02ff */
[----:B------:R-:W0:Y:S03]  /*00a0*/  LDCU.64 UR6, c[0x0][0x358] ;  /* 0x00006b00ff0677ac */ /* 0x000e260008000a00 */
[----:B------:R-:W-:Y:S02]  /*00b0*/  ISETP.GT.U32.AND P0, PT, R7, 0x3e7, PT ;  /* 0x000003e70700780c */ /* 0x000fe40003f04070 */
[----:B---3--:R-:W-:-:S05]  /*00c0*/  VIADD R5, R11, UR4 ;  /* 0x000000040b057c36 */ /* 0x008fca0008000000 */
[----:B------:R-:W-:-:S13]  /*00d0*/  ISETP.GT.OR P0, PT, R5, 0xbb7, P0 ;  /* 0x00000bb70500780c */ /* 0x000fda0000704670 */
[----:B------:R-:W1:Y:S02]  /*00e0*/  @!P0 LDC.64 R2, c[0x0][0x380] ;  /* 0x0000e000ff028b82 */ /* 0x000e640000000a00 */
[----:B-1----:R-:W-:-:S04]  /*00f0*/  @!P0 IMAD.WIDE.U32 R2, R7, 0x2ee0, R2 ;  /* 0x00002ee007028825 */ /* 0x002fc800078e0002 */
[----:B------:R-:W-:-:S06]  /*0100*/  @!P0 IMAD.WIDE R2, R5, 0x4, R2 ;  /* 0x0000000405028825 */ /* 0x000fcc00078e0202 */
[----:B0-----:R-:W2:Y:S01]  /*0110*/  @!P0 LDG.E R2, desc[UR6][R2.64] ;  /* 0x0000000602028981 */ /* 0x001ea2000c1e1900 */
[----:B------:R-:W-:Y:S01]  /*0120*/  @!P0 MOV R0, 0x400 ;  /* 0x0000040000008802 */ /* 0x000fe20000000f00 */
[----:B------:R-:W-:Y:S01]  /*0130*/  VIADD R7, R11, UR5 ;  /* 0x000000050b077c36 */ /* 0x000fe20008000000 */
[----:B------:R-:W-:Y:S01]  /*0140*/  IADD3 R9, PT, PT, R13, UR4, RZ ;  /* 0x000000040d097c10 */ /* 0x000fe2000fffe0ff */
[----:B------:R-:W0:Y:S03]  /*0150*/  @!P0 S2R R5, SR_CgaCtaId ;  /* 0x0000000000058919 */ /* 0x000e260000008800 */
[----:B------:R-:W-:-:S04]  /*0160*/  ISETP.GT.AND P1, PT, R9, 0xbb7, PT ;  /* 0x00000bb70900780c */ /* 0x000fc80003f24270 */
[----:B------:R-:W-:Y:S02]  /*0170*/  ISETP.GT.U32.OR P1, PT, R7, 0x3e7, P1 ;  /* 0x000003e70700780c */ /* 0x000fe40000f24470 */
[----:B0-----:R-:W-:-:S05]  /*0180*/  @!P0 LEA R0, R5, R0, 0x18 ;  /* 0x0000000005008211 */ /* 0x001fca00078ec0ff */
[----:B------:R-:W-:-:S05]  /*0190*/  @!P0 IMAD R0, R13, 0x84, R0 ;  /* 0x000000840d008824 */ /* 0x000fca00078e0200 */
[----:B------:R-:W-:-:S05]  /*01a0*/  @!P0 LEA R5, R11, R0, 0x2 ;  /* 0x000000000b058211 */ /* 0x000fca00078e10ff */
[----:B--2---:R0:W-:Y:S01]  /*01b0*/  @!P0 STS [R5], R2 ;  /* 0x0000000205008388 */ /* 0x0041e20000000800 */
[----:B------:R-:W-:Y:S06]  /*01c0*/  BAR.SYNC.DEFER_BLOCKING 0x0 ;  /* 0x0000000000007b1d */ /* 0x000fec0000010000 */
[----:B------:R-:W-:Y:S05]  /*01d0*/  @P1 EXIT ;  /* 0x000000000000194d */ /* 0x000fea0003800000 */
[----:B------:R-:W1:Y:S01]  /*01e0*/  S2R R3, SR_CgaCtaId ;  /* 0x0000000000037919 */ /* 0x000e620000008800 */
[----:B------:R-:W-:-:S04]  /*01f0*/  MOV R0, 0x400 ;  /* 0x0000040000007802 */ /* 0x000fc80000000f00 */
[----:B-1----:R-:W-:Y:S02]  /*0200*/  LEA R0, R3, R0, 0x18 ;  /* 0x0000000003007211 */ /* 0x002fe400078ec0ff */
[----:B0-----:R-:W0:Y:S03]  /*0210*/  LDC.64 R2, c[0x0][0x388] ;  /* 0x0000e200ff027b82 */ /* 0x001e260000000a00 */
[----:B------:R-:W-:-:S04]  /*0220*/  IMAD R0, R11, 0x84, R0 ;  /* 0x000000840b007824 */ /* 0x000fc800078e0200 */
[----:B------:R-:W-:-:S05]  /*0230*/  IMAD R0, R13, 0x4, R0 ;  /* 0x000000040d007824 */ /* 0x000fca00078e0200 */
[----:B------:R-:W1:Y:S01]  /*0240*/  LDS R5, [R0] ;  /* 0x0000000000057984 */ /* 0x000e620000000800 */
[----:B0-----:R-:W-:-:S04]  /*0250*/  IMAD.WIDE R2, R9, 0xfa0, R2 ;  /* 0x00000fa009027825 */ /* 0x001fc800078e0202 */
[----:B------:R-:W-:-:S05]  /*0260*/  IMAD.WIDE.U32 R2, R7, 0x4, R2 ;  /* 0x0000000407027825 */ /* 0x000fca00078e0002 */
[----:B-1----:R-:W-:Y:S01]  /*0270*/  STG.E desc[UR6][R2.64], R5 ;  /* 0x0000000502007986 */ /* 0x002fe2000c101906 */
[----:B------:R-:W-:Y:S05]  /*0280*/  EXIT ;  /* 0x000000000000794d */ /* 0x000fea0003800000 */
.L_x_0:
[----:B------:R-:W-:-:S00]  /*0290*/  BRA `(.L_x_0) ;  /* 0xfffffffc00fc7947 */ /* 0x000fc0000383ffff */
[----:B------:R-:W-:-:S00]  /*02a0*/  NOP ;  /* 0x0000000000007918 */ /* 0x000fc00000000000 */
        /* <DEDUP_REMOVED lines=13> */
.L_x_2:


//--------------------- .text._Z20gpu_matrix_transposePA3000_iPA1000_i --------------------------
	.section	.text._Z20gpu_matrix_transposePA3000_iPA1000_i,"ax",@progbits
	.align	128
        .global         _Z20gpu_matrix_transposePA3000_iPA1000_i
        .type           _Z20gpu_matrix_transposePA3000_iPA1000_i,@function
        .size           _Z20gpu_matrix_transposePA3000_iPA1000_i,(.L_x_3 - _Z20gpu_matrix_transposePA3000_iPA1000_i)
        .other          _Z20gpu_matrix_transposePA3000_iPA1000_i,@"STO_CUDA_ENTRY STV_DEFAULT"
_Z20gpu_matrix_transposePA3000_iPA1000_i:
.text._Z20gpu_matrix_transposePA3000_iPA1000_i:
[----:B------:R-:W-:Y:S01]  /*0000*/  LDC R1, c[0x0][0x37c] ;  /* 0x0000df00ff017b82 */ /* 0x000fe20000000800 */
[----:B------:R-:W0:Y:S01]  /*0010*/  S2R R9, SR_TID.Y ;  /* 0x0000000000097919 */ /* 0x000e220000002200 */
[----:B------:R-:W1:Y:S01]  /*0020*/  LDCU UR4, c[0x0][0x360] ;  /* 0x00006c00ff0477ac */ /* 0x000e620008000800 */
[----:B------:R-:W0:Y:S01]  /*0030*/  S2R R2, SR_CTAID.Y ;  /* 0x0000000000027919 */ /* 0x000e220000002600 */
[----:B------:R-:W0:Y:S01]  /*0040*/  LDCU UR5, c[0x0][0x364] ;  /* 0x00006c80ff0577ac */ /* 0x000e220008000800 */
[----:B------:R-:W1:Y:S01]  /*0050*/  S2R R7, SR_TID.X ;  /* 0x0000000000077919 */ /* 0x000e620000002100 */
[----:B------:R-:W1:Y:S01]  /*0060*/  S2R R0, SR_CTAID.X ;  /* 0x0000000000007919 */ /* 0x000e620000002500 */
[----:B0-----:R-:W-:-:S05]  /*0070*/  IMAD R9, R2, UR5, R9 ;  /* 0x0000000502097c24 */ /* 0x001fca000f8e0209 */
[----:B------:R-:W-:Y:S01]  /*0080*/  ISETP.GT.U32.AND P0, PT, R9, 0x3e7, PT ;  /* 0x000003e70900780c */ /* 0x000fe20003f04070 */
[----:B-1----:R-:W-:-:S05]  /*0090*/  IMAD R7, R0, UR4, R7 ;  /* 0x0000000400077c24 */ /* 0x002fca000f8e0207 */
[----:B------:R-:W-:-:S13]  /*00a0*/  ISETP.GT.OR P0, PT, R7, 0xbb7, P0 ;  /* 0x00000bb70700780c */ /* 0x000fda0000704670 */
[----:B------:R-:W-:Y:S05]  /*00b0*/  @P0 EXIT ;  /* 0x000000000000094d */ /* 0x000fea0003800000 */
[----:B------:R-:W0:Y:S01]  /*00c0*/  LDC.64 R2, c[0x0][0x380] ;  /* 0x0000e000ff027b82 */ /* 0x000e220000000a00 */
[----:B------:R-:W1:Y:S07]  /*00d0*/  LDCU.64 UR4, c[0x0][0x358] ;  /* 0x00006b00ff0477ac */ /* 0x000e6e0008000a00 */
[----:B------:R-:W2:Y:S01]  /*00e0*/  LDC.64 R4, c[0x0][0x388] ;  /* 0x0000e200ff047b82 */ /* 0x000ea20000000a00 */
[----:B0-----:R-:W-:-:S04]  /*00f0*/  IMAD.WIDE.U32 R2, R9, 0x2ee0, R2 ;  /* 0x00002ee009027825 */ /* 0x001fc800078e0002 */
[----:B------:R-:W-:-:S06]  /*0100*/  IMAD.WIDE R2, R7, 0x4, R2 ;  /* 0x0000000407027825 */ /* 0x000fcc00078e0202 */
[----:B-1----:R-:W3:Y:S01]  /*0110*/  LDG.E R3, desc[UR4][R2.64] ;  /* 0x0000000402037981 */ /* 0x002ee2000c1e1900 */
[----:B--2---:R-:W-:-:S04]  /*0120*/  IMAD.WIDE R4, R7, 0xfa0, R4 ;  /* 0x00000fa007047825 */ /* 0x004fc800078e0204 */
[----:B------:R-:W-:-:S05]  /*0130*/  IMAD.WIDE.U32 R4, R9, 0x4, R4 ;  /* 0x0000000409047825 */ /* 0x000fca00078e0004 */
[----:B---3--:R-:W-:Y:S01]  /*0140*/  STG.E desc[UR4][R4.64], R3 ;  /* 0x0000000304007986 */ /* 0x008fe2000c101904 */
[----:B------:R-:W-:Y:S05]  /*0150*/  EXIT ;  /* 0x000000000000794d */ /* 0x000fea0003800000 */
.L_x_1:
        /* <DEDUP_REMOVED lines=10> */
.L_x_3:


//--------------------- .nv.shared._Z27gpu_shared_matrix_transposePA3000_iPA1000_i --------------------------
	.section	.nv.shared._Z27gpu_shared_matrix_transposePA3000_iPA1000_i,"aw",@nobits
	.sectionflags	@""
	.align	4
.nv.shared._Z27gpu_shared_matrix_transposePA3000_iPA1000_i:
	.zero		5380


//--------------------- .nv.shared.reserved.0     --------------------------
	.section	.nv.shared.reserved.0,"aw",@nobits
	.weak		__nv_reservedSMEM_offset_0_alias
	.size		__nv_reservedSMEM_offset_0_alias, 0, 64
	.other		__nv_reservedSMEM_offset_0_alias,@"STO_CUDA_RESERVED_SHARED STV_DEFAULT"
__nv_reservedSMEM_offset_0_alias:
	.zero		0
	.zero		64


//--------------------- .nv.global                --------------------------
	.section	.nv.global,"aw",@nobits
	.align	4
.nv.global:
	.type		cpu_result,@object
	.size		cpu_result,(matrix - cpu_result)
	.other		cpu_result,@"STV_DEFAULT STO_CUDA_MANAGED"
cpu_result:
	.zero		12000000
	.type		matrix,@object
	.size		matrix,(gpu_result - matrix)
	.other		matrix,@"STV_DEFAULT STO_CUDA_MANAGED"
matrix:
	.zero		12000000
	.type		gpu_result,@object
	.size		gpu_result,(.L_1 - gpu_result)
	.other		gpu_result,@"STV_DEFAULT STO_CUDA_MANAGED"
gpu_result:
	.zero		12000000
.L_1:


//--------------------- .nv.constant0._Z27gpu_shared_matrix_transposePA3000_iPA1000_i --------------------------
	.section	.nv.constant0._Z27gpu_shared_matrix_transposePA3000_iPA1000_i,"a",@progbits
	.sectionflags	@""
	.align	4
.nv.constant0._Z27gpu_shared_matrix_transposePA3000_iPA1000_i:
	.zero		912


//--------------------- .nv.constant0._Z20gpu_matrix_transposePA3000_iPA1000_i --------------------------
	.section	.nv.constant0._Z20gpu_matrix_transposePA3000_iPA1000_i,"a",@progbits
	.sectionflags	@""
	.align	4
.nv.constant0._Z20gpu_matrix_transposePA3000_iPA1000_i:
	.zero		912


//--------------------- SYMBOLS --------------------------

	.type		.nv.reservedSmem.offset0,@object
	.size		.nv.reservedSmem.offset0,0x4
	.type		.nv.reservedSmem.cap,@object
	.size		.nv.reservedSmem.cap,0x4
